//
// Generated by NVIDIA NVVM Compiler
//
// Compiler Build ID: CL-36424714
// Cuda compilation tools, release 13.0, V13.0.88
// Based on NVVM 20.0.0
//

.version 9.0
.target sm_100
.address_size 64

	// .globl	_Z12gid_2d_blockPi
.extern .func  (.param .b32 func_retval0) vprintf
(
	.param .b64 vprintf_param_0,
	.param .b64 vprintf_param_1
)
;
.global .align 1 .b8 $str[74] = {98, 108, 111, 99, 107, 73, 100, 120, 46, 120, 32, 58, 32, 37, 100, 44, 32, 98, 108, 111, 99, 107, 73, 100, 120, 46, 121, 32, 58, 32, 37, 100, 44, 32, 116, 104, 114, 101, 97, 100, 73, 100, 120, 46, 120, 32, 58, 32, 37, 100, 44, 32, 103, 105, 100, 32, 58, 32, 37, 100, 44, 32, 100, 97, 116, 97, 32, 58, 32, 37, 100, 32, 10};

.visible .entry _Z12gid_2d_blockPi(
	.param .u64 .ptr .align 1 _Z12gid_2d_blockPi_param_0
)
{
	.local .align 8 .b8 	__local_depot0[24];
	.reg .b64 	%SP;
	.reg .b64 	%SPL;
	.reg .b32 	%r<11>;
	.reg .b64 	%rd<9>;

	mov.u64 	%SPL, __local_depot0;
	cvta.local.u64 	%SP, %SPL;
	ld.param.u64 	%rd1, [_Z12gid_2d_blockPi_param_0];
	cvta.to.global.u64 	%rd2, %rd1;
	add.u64 	%rd3, %SP, 0;
	add.u64 	%rd4, %SPL, 0;
	mov.u32 	%r1, %tid.x;
	mov.u32 	%r2, %ctaid.x;
	mov.u32 	%r3, %ntid.x;
	mov.u32 	%r4, %nctaid.x;
	mov.u32 	%r5, %ctaid.y;
	mad.lo.s32 	%r6, %r5, %r4, %r2;
	mad.lo.s32 	%r7, %r6, %r3, %r1;
	mul.wide.s32 	%rd5, %r7, 4;
	add.s64 	%rd6, %rd2, %rd5;
	ld.global.u32 	%r8, [%rd6];
	st.local.v2.u32 	[%rd4], {%r2, %r5};
	st.local.v2.u32 	[%rd4+8], {%r1, %r7};
	st.local.u32 	[%rd4+16], %r8;
	mov.u64 	%rd7, $str;
	cvta.global.u64 	%rd8, %rd7;
	{ // callseq 0, 0
	.param .b64 param0;
	st.param.b64 	[param0], %rd8;
	.param .b64 param1;
	st.param.b64 	[param1], %rd3;
	.param .b32 retval0;
	call.uni (retval0), 
	vprintf, 
	(
	param0, 
	param1
	);
	ld.param.b32 	%r9, [retval0];
	} // callseq 0
	ret;

}


// ===== COMPILED SASS (sm_100) =====

	.target	sm_100

	.elftype	@"ET_EXEC"


//--------------------- .note.nv.tkinfo           --------------------------
	.section	.note.nv.tkinfo,"",@"SHT_NOTE"
	.sectionflags	@"SHF_NOTE_NV_TKINFO"
	.tkinfo
        /*0018*/ 	.word	0x00000002
        /*0030*/ 	.string	""
        /*0030*/ 	.string	"ptxas"
        /*0030*/ 	.string	"Cuda compilation tools, release 13.0, V13.0.88"
        /*0030*/ 	.string	"Build cuda_13.0.r13.0/compiler.36424714_0"
        /*0030*/ 	.string	"-arch sm_100 -m 64 "



//--------------------- .note.nv.cuinfo           --------------------------
	.section	.note.nv.cuinfo,"",@"SHT_NOTE"
	.sectionflags	@"SHF_NOTE_NV_CUINFO"
        /*0018*/ 	.short	0x0002
        /*001a*/ 	.short	0x0064
        /*001c*/ 	.short	0x0082
	.zero		2


//--------------------- .nv.info                  --------------------------
	.section	.nv.info,"",@"SHT_CUDA_INFO"
	.align	4


	//----- nvinfo : EIATTR_REGCOUNT
	.align		4
        /*0000*/ 	.byte	0x04, 0x2f
        /*0002*/ 	.short	(.L_2 - .L_1)
	.align		4
.L_1:
        /*0004*/ 	.word	index@(_Z12gid_2d_blockPi)
        /*0008*/ 	.word	0x00000018


	//----- nvinfo : EIATTR_FRAME_SIZE
	.align		4
.L_2:
        /*000c*/ 	.byte	0x04, 0x11
        /*000e*/ 	.short	(.L_4 - .L_3)
	.align		4
.L_3:
        /*0010*/ 	.word	index@(_Z12gid_2d_blockPi)
        /*0014*/ 	.word	0x00000018


	//----- nvinfo : EIATTR_MIN_STACK_SIZE
	.align		4
.L_4:
        /*0018*/ 	.byte	0x04, 0x12
        /*001a*/ 	.short	(.L_6 - .L_5)
	.align		4
.L_5:
        /*001c*/ 	.word	index@(_Z12gid_2d_blockPi)
        /*0020*/ 	.word	0x00000018
.L_6:


//--------------------- .nv.compat                --------------------------
	.section	.nv.compat,"",@"SHT_CUDA_COMPAT_INFO"
	.align	4
        /*0000*/ 	.byte	0x02, 0x09, 0x00, 0x00, 0x02, 0x02, 0x01, 0x00, 0x02, 0x05, 0x05, 0x00, 0x03, 0x07, 0x01, 0x01
        /*0010*/ 	.byte	0x02, 0x03, 0x00, 0x00, 0x02, 0x06, 0x01, 0x00, 0x04, 0x0b, 0x08, 0x00, 0x09, 0x00, 0x00, 0x00
        /*0020*/ 	.byte	0x00, 0x00, 0x00, 0x00


//--------------------- .nv.info._Z12gid_2d_blockPi --------------------------
	.section	.nv.info._Z12gid_2d_blockPi,"",@"SHT_CUDA_INFO"
	.sectionflags	@""
	.align	4


	//----- nvinfo : EIATTR_CUDA_API_VERSION
	.align		4
        /*0000*/ 	.byte	0x04, 0x37
        /*0002*/ 	.short	(.L_8 - .L_7)
.L_7:
        /*0004*/ 	.word	0x00000082


	//----- nvinfo : EIATTR_KPARAM_INFO
	.align		4
.L_8:
        /*0008*/ 	.byte	0x04, 0x17
        /*000a*/ 	.short	(.L_10 - .L_9)
.L_9:
        /*000c*/ 	.word	0x00000000
        /*0010*/ 	.short	0x0000
        /*0012*/ 	.short	0x0000
        /*0014*/ 	.byte	0x00, 0xf5, 0x21, 0x00


	//----- nvinfo : EIATTR_SPARSE_MMA_MASK
	.align		4
.L_10:
        /*0018*/ 	.byte	0x03, 0x50
        /*001a*/ 	.short	0x0000


	//----- nvinfo : EIATTR_MAXREG_COUNT
	.align		4
        /*001c*/ 	.byte	0x03, 0x1b
        /*001e*/ 	.short	0x00ff


	//----- nvinfo : EIATTR_EXTERNS
	.align		4
        /*0020*/ 	.byte	0x04, 0x0f
        /*0022*/ 	.short	(.L_12 - .L_11)


	//   ....[0]....
	.align		4
.L_11:
        /*0024*/ 	.word	index@(vprintf)


	//----- nvinfo : EIATTR_MERCURY_ISA_VERSION
	.align		4
.L_12:
        /*0028*/ 	.byte	0x03, 0x5f
        /*002a*/ 	.short	0x0101


	//----- nvinfo : EIATTR_VRC_CTA_INIT_COUNT
	.align		4
        /*002c*/ 	.byte	0x02, 0x4a
	.zero		1
	.zero		1


	//----- nvinfo : EIATTR_SYSCALL_OFFSETS
	.align		4
        /*0030*/ 	.byte	0x04, 0x46
        /*0032*/ 	.short	(.L_14 - .L_13)


	//   ....[0]....
.L_13:
        /*0034*/ 	.word	0x000001a0


	//----- nvinfo : EIATTR_EXIT_INSTR_OFFSETS
	.align		4
.L_14:
        /*0038*/ 	.byte	0x04, 0x1c
        /*003a*/ 	.short	(.L_16 - .L_15)


	//   ....[0]....
.L_15:
        /*003c*/ 	.word	0x000001b0


	//----- nvinfo : EIATTR_CBANK_PARAM_SIZE
	.align		4
.L_16:
        /*0040*/ 	.byte	0x03, 0x19
        /*0042*/ 	.short	0x0008


	//----- nvinfo : EIATTR_PARAM_CBANK
	.align		4
        /*0044*/ 	.byte	0x04, 0x0a
        /*0046*/ 	.short	(.L_18 - .L_17)
	.align		4
.L_17:
        /*0048*/ 	.word	index@(.nv.constant0._Z12gid_2d_blockPi)
        /*004c*/ 	.short	0x0380
        /*004e*/ 	.short	0x0008


	//----- nvinfo : EIATTR_SW_WAR
	.align		4
.L_18:
        /*0050*/ 	.byte	0x04, 0x36
        /*0052*/ 	.short	(.L_20 - .L_19)
.L_19:
        /*0054*/ 	.word	0x00000008
.L_20:


//--------------------- .nv.callgraph             --------------------------
	.section	.nv.callgraph,"",@"SHT_CUDA_CALLGRAPH"
	.align	4
	.sectionentsize	8
	.align		4
        /*0000*/ 	.word	0x00000000
	.align		4
        /*0004*/ 	.word	0xffffffff
	.align		4
        /*0008*/ 	.word	index@(_Z12gid_2d_blockPi)
	.align		4
        /*000c*/ 	.word	index@(vprintf)
	.align		4
        /*0010*/ 	.word	0x00000000
	.align		4
        /*0014*/ 	.word	0xfffffffe
	.align		4
        /*0018*/ 	.word	0x00000000
	.align		4
        /*001c*/ 	.word	0xfffffffd
	.align		4
        /*0020*/ 	.word	0x00000000
	.align		4
        /*0024*/ 	.word	0xfffffffc


//--------------------- .nv.constant4             --------------------------
	.section	.nv.constant4,"a",@progbits
	.align	8
	.align		8
.nv.constant4:
        /*0000*/ 	.dword	vprintf
	.align		8
        /*0008*/ 	.dword	$str


//--------------------- .text._Z12gid_2d_blockPi  --------------------------
	.section	.text._Z12gid_2d_blockPi,"ax",@progbits
	.align	128
        .global         _Z12gid_2d_blockPi
        .type           _Z12gid_2d_blockPi,@function
        .size           _Z12gid_2d_blockPi,(.L_x_2 - _Z12gid_2d_blockPi)
        .other          _Z12gid_2d_blockPi,@"STO_CUDA_ENTRY STV_DEFAULT"
_Z12gid_2d_blockPi:
.text._Z12gid_2d_blockPi:
[----:B------:R-:W0:Y:S01]  /*0000*/  LDC R1, c[0x0][0x37c] ;  /* 0x0000df00ff017b82 */ /* 0x000e220000000800 */
[----:B------:R-:W1:Y:S01]  /*0010*/  S2R R12, SR_CTAID.X ;  /* 0x00000000000c7919 */ /* 0x000e620000002500 */
[----:B------:R-:W2:Y:S06]  /*0020*/  LDCU UR6, c[0x0][0x2fc] ;  /* 0x00005f80ff0677ac */ /* 0x000eac0008000800 */
[----:B------:R-:W3:Y:S01]  /*0030*/  LDC.64 R2, c[0x0][0x380] ;  /* 0x0000e000ff027b82 */ /* 0x000ee20000000a00 */
[----:B0-----:R-:W-:Y:S01]  /*0040*/  VIADD R1, R1, 0xffffffe8 ;  /* 0xffffffe801017836 */ /* 0x001fe20000000000 */
[----:B------:R-:W1:Y:S01]  /*0050*/  S2R R13, SR_CTAID.Y ;  /* 0x00000000000d7919 */ /* 0x000e620000002600 */
[----:B------:R-:W0:Y:S01]  /*0060*/  LDCU UR7, c[0x0][0x360] ;  /* 0x00006c00ff0777ac */ /* 0x000e220008000800 */
[----:B------:R-:W0:Y:S01]  /*0070*/  S2R R10, SR_TID.X ;  /* 0x00000000000a7919 */ /* 0x000e220000002100 */
[----:B------:R-:W1:Y:S01]  /*0080*/  LDCU UR8, c[0x0][0x370] ;  /* 0x00006e00ff0877ac */ /* 0x000e620008000800 */
[----:B------:R-:W4:Y:S01]  /*0090*/  LDCU.64 UR4, c[0x0][0x358] ;  /* 0x00006b00ff0477ac */ /* 0x000f220008000a00 */
[----:B-1----:R-:W-:Y:S01]  /*00a0*/  IMAD R11, R13, UR8, R12 ;  /* 0x000000080d0b7c24 */ /* 0x002fe2000f8e020c */
[----:B------:R-:W-:Y:S01]  /*00b0*/  MOV R0, 0x0 ;  /* 0x0000000000007802 */ /* 0x000fe20000000f00 */
[----:B------:R1:W-:Y:S01]  /*00c0*/  STL.64 [R1], R12 ;  /* 0x0000000c01007387 */ /* 0x0003e20000100a00 */
[----:B------:R-:W5:Y:S01]  /*00d0*/  LDCU.64 UR8, c[0x4][0x8] ;  /* 0x01000100ff0877ac */ /* 0x000f620008000a00 */
[----:B0-----:R-:W-:-:S04]  /*00e0*/  IMAD R11, R11, UR7, R10 ;  /* 0x000000070b0b7c24 */ /* 0x001fc8000f8e020a */
[----:B---3--:R-:W-:-:S06]  /*00f0*/  IMAD.WIDE R2, R11, 0x4, R2 ;  /* 0x000000040b027825 */ /* 0x008fcc00078e0202 */
[----:B----4-:R-:W3:Y:S01]  /*0100*/  LDG.E R2, desc[UR4][R2.64] ;  /* 0x0000000402027981 */ /* 0x010ee2000c1e1900 */
[----:B------:R-:W0:Y:S01]  /*0110*/  LDCU UR4, c[0x0][0x2f8] ;  /* 0x00005f00ff0477ac */ /* 0x000e220008000800 */
[----:B------:R1:W4:Y:S02]  /*0120*/  LDC.64 R8, c[0x4][R0] ;  /* 0x0100000000087b82 */ /* 0x0003240000000a00 */
[----:B------:R1:W-:Y:S01]  /*0130*/  STL.64 [R1+0x8], R10 ;  /* 0x0000080a01007387 */ /* 0x0003e20000100a00 */
[----:B-----5:R-:W-:Y:S01]  /*0140*/  IMAD.U32 R4, RZ, RZ, UR8 ;  /* 0x00000008ff047e24 */ /* 0x020fe2000f8e00ff */
[----:B------:R-:W-:Y:S02]  /*0150*/  MOV R5, UR9 ;  /* 0x0000000900057c02 */ /* 0x000fe40008000f00 */
[----:B0-----:R-:W-:-:S04]  /*0160*/  IADD3 R6, P0, PT, R1, UR4, RZ ;  /* 0x0000000401067c10 */ /* 0x001fc8000ff1e0ff */
[----:B--2---:R-:W-:Y:S01]  /*0170*/  IADD3.X R7, PT, PT, RZ, UR6, RZ, P0, !PT ;  /* 0x00000006ff077c10 */ /* 0x004fe200087fe4ff */
[----:B---34-:R1:W-:Y:S08]  /*0180*/  STL [R1+0x10], R2 ;  /* 0x0000100201007387 */ /* 0x0183f00000100800 */
[----:B------:R-:W-:-:S07]  /*0190*/  LEPC R20, `(.L_x_0) ;  /* 0x000000001014794e */ /* 0x000fce0000000000 */
[----:B-1----:R-:W-:Y:S05]  /*01a0*/  CALL.ABS.NOINC R8 ;  /* 0x0000000008007343 */ /* 0x002fea0003c00000 */
.L_x_0:
[----:B------:R-:W-:Y:S05]  /*01b0*/  EXIT ;  /* 0x000000000000794d */ /* 0x000fea0003800000 */
.L_x_1:
[----:B------:R-:W-:-:S00]  /*01c0*/  BRA `(.L_x_1) ;  /* 0xfffffffc00fc7947 */ /* 0x000fc0000383ffff */
[----:B------:R-:W-:-:S00]  /*01d0*/  NOP ;  /* 0x0000000000007918 */ /* 0x000fc00000000000 */
        /* <DEDUP_REMOVED lines=10> */
.L_x_2:


//--------------------- .nv.global.init           --------------------------
	.section	.nv.global.init,"aw",@progbits
.nv.global.init:
	.type		$str,@object
	.size		$str,(.L_0 - $str)
$str:
        /*0000*/ 	.byte	0x62, 0x6c, 0x6f, 0x63, 0x6b, 0x49, 0x64, 0x78, 0x2e, 0x78, 0x20, 0x3a, 0x20, 0x25, 0x64, 0x2c
        /*0010*/ 	.byte	0x20, 0x62, 0x6c, 0x6f, 0x63, 0x6b, 0x49, 0x64, 0x78, 0x2e, 0x79, 0x20, 0x3a, 0x20, 0x25, 0x64
        /*0020*/ 	.byte	0x2c, 0x20, 0x74, 0x68, 0x72, 0x65, 0x61, 0x64, 0x49, 0x64, 0x78, 0x2e, 0x78, 0x20, 0x3a, 0x20
        /*0030*/ 	.byte	0x25, 0x64, 0x2c, 0x20, 0x67, 0x69, 0x64, 0x20, 0x3a, 0x20, 0x25, 0x64, 0x2c, 0x20, 0x64, 0x61
        /*0040*/ 	.byte	0x74, 0x61, 0x20, 0x3a, 0x20, 0x25, 0x64, 0x20, 0x0a, 0x00
.L_0:


//--------------------- .nv.shared.reserved.0     --------------------------
	.section	.nv.shared.reserved.0,"aw",@nobits
	.weak		__nv_reservedSMEM_offset_0_alias
	.size		__nv_reservedSMEM_offset_0_alias, 0, 64
	.other		__nv_reservedSMEM_offset_0_alias,@"STO_CUDA_RESERVED_SHARED STV_DEFAULT"
__nv_reservedSMEM_offset_0_alias:
	.zero		0
	.zero		64


//--------------------- .nv.constant0._Z12gid_2d_blockPi --------------------------
	.section	.nv.constant0._Z12gid_2d_blockPi,"a",@progbits
	.sectionflags	@""
	.align	4
.nv.constant0._Z12gid_2d_blockPi:
	.zero		904


//--------------------- SYMBOLS --------------------------

	.type		.nv.reservedSmem.offset0,@object
	.size		.nv.reservedSmem.offset0,0x4
	.type		vprintf,@function
